//
// Generated by NVIDIA NVVM Compiler
//
// Compiler Build ID: CL-36424714
// Cuda compilation tools, release 13.0, V13.0.88
// Based on NVVM 20.0.0
//

.version 9.0
.target sm_100
.address_size 64

	// .globl	default_function_kernel

.visible .entry default_function_kernel(
	.param .u64 .ptr .align 1 default_function_kernel_param_0,
	.param .u64 .ptr .align 1 default_function_kernel_param_1
)
.maxntid 3
{
	.reg .b32 	%r<4>;
	.reg .b32 	%f<3>;
	.reg .b64 	%rd<8>;

	ld.param.u64 	%rd1, [default_function_kernel_param_0];
	ld.param.u64 	%rd2, [default_function_kernel_param_1];
	cvta.to.global.u64 	%rd3, %rd1;
	cvta.to.global.u64 	%rd4, %rd2;
	mov.u32 	%r1, %ctaid.x;
	mov.u32 	%r2, %tid.x;
	mad.lo.s32 	%r3, %r1, 3, %r2;
	mul.wide.u32 	%rd5, %r3, 4;
	add.s64 	%rd6, %rd4, %rd5;
	ld.global.nc.f32 	%f1, [%rd6];
	sqrt.rn.f32 	%f2, %f1;
	add.s64 	%rd7, %rd3, %rd5;
	st.global.f32 	[%rd7], %f2;
	ret;

}


// ===== COMPILED SASS (sm_100) =====

	.target	sm_100

	.elftype	@"ET_EXEC"


//--------------------- .note.nv.tkinfo           --------------------------
	.section	.note.nv.tkinfo,"",@"SHT_NOTE"
	.sectionflags	@"SHF_NOTE_NV_TKINFO"
	.tkinfo
        /*0018*/ 	.word	0x00000002
        /*0030*/ 	.string	""
        /*0030*/ 	.string	"ptxas"
        /*0030*/ 	.string	"Cuda compilation tools, release 13.0, V13.0.88"
        /*0030*/ 	.string	"Build cuda_13.0.r13.0/compiler.36424714_0"
        /*0030*/ 	.string	"-arch sm_100 -m 64 "



//--------------------- .note.nv.cuinfo           --------------------------
	.section	.note.nv.cuinfo,"",@"SHT_NOTE"
	.sectionflags	@"SHF_NOTE_NV_CUINFO"
        /*0018*/ 	.short	0x0002
        /*001a*/ 	.short	0x0064
        /*001c*/ 	.short	0x0082
	.zero		2


//--------------------- .nv.info                  --------------------------
	.section	.nv.info,"",@"SHT_CUDA_INFO"
	.align	4


	//----- nvinfo : EIATTR_REGCOUNT
	.align		4
        /*0000*/ 	.byte	0x04, 0x2f
        /*0002*/ 	.short	(.L_1 - .L_0)
	.align		4
.L_0:
        /*0004*/ 	.word	index@(default_function_kernel)
        /*0008*/ 	.word	0x0000000c


	//----- nvinfo : EIATTR_FRAME_SIZE
	.align		4
.L_1:
        /*000c*/ 	.byte	0x04, 0x11
        /*000e*/ 	.short	(.L_3 - .L_2)
	.align		4
.L_2:
        /*0010*/ 	.word	index@($__internal_0_$__cuda_sm20_sqrt_rn_f32_slowpath)
        /*0014*/ 	.word	0x00000000


	//----- nvinfo : EIATTR_FRAME_SIZE
	.align		4
.L_3:
        /*0018*/ 	.byte	0x04, 0x11
        /*001a*/ 	.short	(.L_5 - .L_4)
	.align		4
.L_4:
        /*001c*/ 	.word	index@(default_function_kernel)
        /*0020*/ 	.word	0x00000000


	//----- nvinfo : EIATTR_MIN_STACK_SIZE
	.align		4
.L_5:
        /*0024*/ 	.byte	0x04, 0x12
        /*0026*/ 	.short	(.L_7 - .L_6)
	.align		4
.L_6:
        /*0028*/ 	.word	index@(default_function_kernel)
        /*002c*/ 	.word	0x00000000
.L_7:


//--------------------- .nv.compat                --------------------------
	.section	.nv.compat,"",@"SHT_CUDA_COMPAT_INFO"
	.align	4
        /*0000*/ 	.byte	0x02, 0x09, 0x00, 0x00, 0x02, 0x02, 0x01, 0x00, 0x02, 0x05, 0x05, 0x00, 0x03, 0x07, 0x01, 0x01
        /*0010*/ 	.byte	0x02, 0x03, 0x00, 0x00, 0x02, 0x06, 0x01, 0x00, 0x04, 0x0b, 0x08, 0x00, 0x01, 0x00, 0x00, 0x00
        /*0020*/ 	.byte	0x00, 0x00, 0x00, 0x00


//--------------------- .nv.info.default_function_kernel --------------------------
	.section	.nv.info.default_function_kernel,"",@"SHT_CUDA_INFO"
	.sectionflags	@""
	.align	4


	//----- nvinfo : EIATTR_CUDA_API_VERSION
	.align		4
        /*0000*/ 	.byte	0x04, 0x37
        /*0002*/ 	.short	(.L_9 - .L_8)
.L_8:
        /*0004*/ 	.word	0x00000082


	//----- nvinfo : EIATTR_KPARAM_INFO
	.align		4
.L_9:
        /*0008*/ 	.byte	0x04, 0x17
        /*000a*/ 	.short	(.L_11 - .L_10)
.L_10:
        /*000c*/ 	.word	0x00000000
        /*0010*/ 	.short	0x0001
        /*0012*/ 	.short	0x0008
        /*0014*/ 	.byte	0x00, 0xf5, 0x21, 0x00


	//----- nvinfo : EIATTR_KPARAM_INFO
	.align		4
.L_11:
        /*0018*/ 	.byte	0x04, 0x17
        /*001a*/ 	.short	(.L_13 - .L_12)
.L_12:
        /*001c*/ 	.word	0x00000000
        /*0020*/ 	.short	0x0000
        /*0022*/ 	.short	0x0000
        /*0024*/ 	.byte	0x00, 0xf5, 0x21, 0x00


	//----- nvinfo : EIATTR_SPARSE_MMA_MASK
	.align		4
.L_13:
        /*0028*/ 	.byte	0x03, 0x50
        /*002a*/ 	.short	0x0000


	//----- nvinfo : EIATTR_MAXREG_COUNT
	.align		4
        /*002c*/ 	.byte	0x03, 0x1b
        /*002e*/ 	.short	0x00ff


	//----- nvinfo : EIATTR_MERCURY_ISA_VERSION
	.align		4
        /*0030*/ 	.byte	0x03, 0x5f
        /*0032*/ 	.short	0x0101


	//----- nvinfo : EIATTR_VRC_CTA_INIT_COUNT
	.align		4
        /*0034*/ 	.byte	0x02, 0x4a
	.zero		1
	.zero		1


	//----- nvinfo : EIATTR_EXIT_INSTR_OFFSETS
	.align		4
        /*0038*/ 	.byte	0x04, 0x1c
        /*003a*/ 	.short	(.L_15 - .L_14)


	//   ....[0]....
.L_14:
        /*003c*/ 	.word	0x00000180


	//----- nvinfo : EIATTR_MAX_THREADS
	.align		4
.L_15:
        /*0040*/ 	.byte	0x04, 0x05
        /*0042*/ 	.short	(.L_17 - .L_16)
.L_16:
        /*0044*/ 	.word	0x00000003
        /*0048*/ 	.word	0x00000001
        /*004c*/ 	.word	0x00000001


	//----- nvinfo : EIATTR_CRS_STACK_SIZE
	.align		4
.L_17:
        /*0050*/ 	.byte	0x04, 0x1e
        /*0052*/ 	.short	(.L_19 - .L_18)
.L_18:
        /*0054*/ 	.word	0x00000000


	//----- nvinfo : EIATTR_CBANK_PARAM_SIZE
	.align		4
.L_19:
        /*0058*/ 	.byte	0x03, 0x19
        /*005a*/ 	.short	0x0010


	//----- nvinfo : EIATTR_PARAM_CBANK
	.align		4
        /*005c*/ 	.byte	0x04, 0x0a
        /*005e*/ 	.short	(.L_21 - .L_20)
	.align		4
.L_20:
        /*0060*/ 	.word	index@(.nv.constant0.default_function_kernel)
        /*0064*/ 	.short	0x0380
        /*0066*/ 	.short	0x0010


	//----- nvinfo : EIATTR_SW_WAR
	.align		4
.L_21:
        /*0068*/ 	.byte	0x04, 0x36
        /*006a*/ 	.short	(.L_23 - .L_22)
.L_22:
        /*006c*/ 	.word	0x00000008
.L_23:


//--------------------- .nv.callgraph             --------------------------
	.section	.nv.callgraph,"",@"SHT_CUDA_CALLGRAPH"
	.align	4
	.sectionentsize	8
	.align		4
        /*0000*/ 	.word	0x00000000
	.align		4
        /*0004*/ 	.word	0xffffffff
	.align		4
        /*0008*/ 	.word	0x00000000
	.align		4
        /*000c*/ 	.word	0xfffffffe
	.align		4
        /*0010*/ 	.word	0x00000000
	.align		4
        /*0014*/ 	.word	0xfffffffd
	.align		4
        /*0018*/ 	.word	0x00000000
	.align		4
        /*001c*/ 	.word	0xfffffffc


//--------------------- .text.default_function_kernel --------------------------
	.section	.text.default_function_kernel,"ax",@progbits
	.align	128
        .global         default_function_kernel
        .type           default_function_kernel,@function
        .size           default_function_kernel,(.L_x_5 - default_function_kernel)
        .other          default_function_kernel,@"STO_CUDA_ENTRY STV_DEFAULT"
default_function_kernel:
.text.default_function_kernel:
[----:B------:R-:W-:Y:S01]  /*0000*/  LDC R1, c[0x0][0x37c] ;  /* 0x0000df00ff017b82 */ /* 0x000fe20000000800 */
[----:B------:R-:W0:Y:S07]  /*0010*/  S2R R5, SR_CTAID.X ;  /* 0x0000000000057919 */ /* 0x000e2e0000002500 */
[----:B------:R-:W1:Y:S01]  /*0020*/  LDC.64 R2, c[0x0][0x388] ;  /* 0x0000e200ff027b82 */ /* 0x000e620000000a00 */
[----:B------:R-:W2:Y:S01]  /*0030*/  LDCU.64 UR4, c[0x0][0x358] ;  /* 0x00006b00ff0477ac */ /* 0x000ea20008000a00 */
[----:B------:R-:W0:Y:S02]  /*0040*/  S2R R0, SR_TID.X ;  /* 0x0000000000007919 */ /* 0x000e240000002100 */
[----:B0-----:R-:W-:-:S04]  /*0050*/  IMAD R5, R5, 0x3, R0 ;  /* 0x0000000305057824 */ /* 0x001fc800078e0200 */
[----:B-1----:R-:W-:-:S05]  /*0060*/  IMAD.WIDE.U32 R2, R5, 0x4, R2 ;  /* 0x0000000405027825 */ /* 0x002fca00078e0002 */
[----:B--2---:R-:W2:Y:S01]  /*0070*/  LDG.E.CONSTANT R0, desc[UR4][R2.64] ;  /* 0x0000000402007981 */ /* 0x004ea2000c1e9900 */
[----:B------:R-:W-:Y:S01]  /*0080*/  BSSY.RECONVERGENT B0, `(.L_x_0) ;  /* 0x000000c000007945 */ /* 0x000fe20003800200 */
[----:B--2---:R-:W-:Y:S01]  /*0090*/  IADD3 R4, PT, PT, R0, -0xd000000, RZ ;  /* 0xf300000000047810 */ /* 0x004fe20007ffe0ff */
[----:B------:R0:W1:Y:S03]  /*00a0*/  MUFU.RSQ R7, R0 ;  /* 0x0000000000077308 */ /* 0x0000660000001400 */
[----:B------:R-:W-:-:S13]  /*00b0*/  ISETP.GT.U32.AND P0, PT, R4, 0x727fffff, PT ;  /* 0x727fffff0400780c */ /* 0x000fda0003f04070 */
[----:B0-----:R-:W-:Y:S05]  /*00c0*/  @!P0 BRA `(.L_x_1) ;  /* 0x00000000000c8947 */ /* 0x001fea0003800000 */
[----:B------:R-:W-:-:S07]  /*00d0*/  MOV R9, 0xf0 ;  /* 0x000000f000097802 */ /* 0x000fce0000000f00 */
[----:B-1----:R-:W-:Y:S05]  /*00e0*/  CALL.REL.NOINC `($__internal_0_$__cuda_sm20_sqrt_rn_f32_slowpath) ;  /* 0x0000000000287944 */ /* 0x002fea0003c00000 */
[----:B------:R-:W-:Y:S05]  /*00f0*/  BRA `(.L_x_2) ;  /* 0x0000000000107947 */ /* 0x000fea0003800000 */
.L_x_1:
[----:B-1----:R-:W-:Y:S01]  /*0100*/  FMUL.FTZ R3, R0, R7 ;  /* 0x0000000700037220 */ /* 0x002fe20000410000 */
[----:B------:R-:W-:-:S03]  /*0110*/  FMUL.FTZ R7, R7, 0.5 ;  /* 0x3f00000007077820 */ /* 0x000fc60000410000 */
[----:B------:R-:W-:-:S04]  /*0120*/  FFMA R0, -R3, R3, R0 ;  /* 0x0000000303007223 */ /* 0x000fc80000000100 */
[----:B------:R-:W-:-:S07]  /*0130*/  FFMA R7, R0, R7, R3 ;  /* 0x0000000700077223 */ /* 0x000fce0000000003 */
.L_x_2:
[----:B------:R-:W-:Y:S05]  /*0140*/  BSYNC.RECONVERGENT B0 ;  /* 0x0000000000007941 */ /* 0x000fea0003800200 */
.L_x_0:
[----:B------:R-:W0:Y:S02]  /*0150*/  LDC.64 R2, c[0x0][0x380] ;  /* 0x0000e000ff027b82 */ /* 0x000e240000000a00 */
[----:B0-----:R-:W-:-:S05]  /*0160*/  IMAD.WIDE.U32 R2, R5, 0x4, R2 ;  /* 0x0000000405027825 */ /* 0x001fca00078e0002 */
[----:B------:R-:W-:Y:S01]  /*0170*/  STG.E desc[UR4][R2.64], R7 ;  /* 0x0000000702007986 */ /* 0x000fe2000c101904 */
[----:B------:R-:W-:Y:S05]  /*0180*/  EXIT ;  /* 0x000000000000794d */ /* 0x000fea0003800000 */
        .weak           $__internal_0_$__cuda_sm20_sqrt_rn_f32_slowpath
        .type           $__internal_0_$__cuda_sm20_sqrt_rn_f32_slowpath,@function
        .size           $__internal_0_$__cuda_sm20_sqrt_rn_f32_slowpath,(.L_x_5 - $__internal_0_$__cuda_sm20_sqrt_rn_f32_slowpath)
$__internal_0_$__cuda_sm20_sqrt_rn_f32_slowpath:
[----:B------:R-:W-:-:S13]  /*0190*/  LOP3.LUT P0, RZ, R0, 0x7fffffff, RZ, 0xc0, !PT ;  /* 0x7fffffff00ff7812 */ /* 0x000fda000780c0ff */
[----:B------:R-:W-:Y:S01]  /*01a0*/  @!P0 MOV R2, R0 ;  /* 0x0000000000028202 */ /* 0x000fe20000000f00 */
[----:B------:R-:W-:Y:S06]  /*01b0*/  @!P0 BRA `(.L_x_3) ;  /* 0x0000000000408947 */ /* 0x000fec0003800000 */
[----:B------:R-:W-:-:S13]  /*01c0*/  FSETP.GEU.FTZ.AND P0, PT, R0, RZ, PT ;  /* 0x000000ff0000720b */ /* 0x000fda0003f1e000 */
[----:B------:R-:W-:Y:S01]  /*01d0*/  @!P0 MOV R2, 0x7fffffff ;  /* 0x7fffffff00028802 */ /* 0x000fe20000000f00 */
[----:B------:R-:W-:Y:S06]  /*01e0*/  @!P0 BRA `(.L_x_3) ;  /* 0x0000000000348947 */ /* 0x000fec0003800000 */
[----:B------:R-:W-:-:S13]  /*01f0*/  FSETP.GTU.FTZ.AND P0, PT, |R0|, +INF , PT ;  /* 0x7f8000000000780b */ /* 0x000fda0003f1c200 */
[----:B------:R-:W-:Y:S01]  /*0200*/  @P0 FADD.FTZ R2, R0, 1 ;  /* 0x3f80000000020421 */ /* 0x000fe20000010000 */
[----:B------:R-:W-:Y:S06]  /*0210*/  @P0 BRA `(.L_x_3) ;  /* 0x0000000000280947 */ /* 0x000fec0003800000 */
[----:B------:R-:W-:-:S13]  /*0220*/  FSETP.NEU.FTZ.AND P0, PT, |R0|, +INF , PT ;  /* 0x7f8000000000780b */ /* 0x000fda0003f1d200 */
[----:B------:R-:W-:-:S04]  /*0230*/  @P0 FFMA R3, R0, 1.84467440737095516160e+19, RZ ;  /* 0x5f80000000030823 */ /* 0x000fc800000000ff */
[----:B------:R-:W0:Y:S02]  /*0240*/  @P0 MUFU.RSQ R2, R3 ;  /* 0x0000000300020308 */ /* 0x000e240000001400 */
[----:B0-----:R-:W-:Y:S01]  /*0250*/  @P0 FMUL.FTZ R4, R3, R2 ;  /* 0x0000000203040220 */ /* 0x001fe20000410000 */
[----:B------:R-:W-:Y:S01]  /*0260*/  @P0 FMUL.FTZ R8, R2, 0.5 ;  /* 0x3f00000002080820 */ /* 0x000fe20000410000 */
[----:B------:R-:W-:Y:S02]  /*0270*/  @!P0 MOV R2, R0 ;  /* 0x0000000000028202 */ /* 0x000fe40000000f00 */
[----:B------:R-:W-:-:S04]  /*0280*/  @P0 FADD.FTZ R6, -R4, -RZ ;  /* 0x800000ff04060221 */ /* 0x000fc80000010100 */
[----:B------:R-:W-:-:S04]  /*0290*/  @P0 FFMA R7, R4, R6, R3 ;  /* 0x0000000604070223 */ /* 0x000fc80000000003 */
[----:B------:R-:W-:-:S04]  /*02a0*/  @P0 FFMA R7, R7, R8, R4 ;  /* 0x0000000807070223 */ /* 0x000fc80000000004 */
[----:B------:R-:W-:-:S07]  /*02b0*/  @P0 FMUL.FTZ R2, R7, 2.3283064365386962891e-10 ;  /* 0x2f80000007020820 */ /* 0x000fce0000410000 */
.L_x_3:
[----:B------:R-:W-:Y:S01]  /*02c0*/  HFMA2 R3, -RZ, RZ, 0, 0 ;  /* 0x00000000ff037431 */ /* 0x000fe200000001ff */
[----:B------:R-:W-:Y:S02]  /*02d0*/  MOV R7, R2 ;  /* 0x0000000200077202 */ /* 0x000fe40000000f00 */
[----:B------:R-:W-:-:S04]  /*02e0*/  MOV R2, R9 ;  /* 0x0000000900027202 */ /* 0x000fc80000000f00 */
[----:B------:R-:W-:Y:S05]  /*02f0*/  RET.REL.NODEC R2 `(default_function_kernel) ;  /* 0xfffffffc02407950 */ /* 0x000fea0003c3ffff */
.L_x_4:
[----:B------:R-:W-:-:S00]  /*0300*/  BRA `(.L_x_4) ;  /* 0xfffffffc00fc7947 */ /* 0x000fc0000383ffff */
[----:B------:R-:W-:-:S00]  /*0310*/  NOP ;  /* 0x0000000000007918 */ /* 0x000fc00000000000 */
        /* <DEDUP_REMOVED lines=14> */
.L_x_5:


//--------------------- .nv.shared.reserved.0     --------------------------
	.section	.nv.shared.reserved.0,"aw",@nobits
	.weak		__nv_reservedSMEM_offset_0_alias
	.size		__nv_reservedSMEM_offset_0_alias, 0, 64
	.other		__nv_reservedSMEM_offset_0_alias,@"STO_CUDA_RESERVED_SHARED STV_DEFAULT"
__nv_reservedSMEM_offset_0_alias:
	.zero		0
	.zero		64


//--------------------- .nv.constant0.default_function_kernel --------------------------
	.section	.nv.constant0.default_function_kernel,"a",@progbits
	.sectionflags	@""
	.align	4
.nv.constant0.default_function_kernel:
	.zero		912


//--------------------- SYMBOLS --------------------------

	.type		.nv.reservedSmem.offset0,@object
	.size		.nv.reservedSmem.offset0,0x4
